//
// Generated by NVIDIA NVVM Compiler
//
// Compiler Build ID: CL-36424714
// Cuda compilation tools, release 13.0, V13.0.88
// Based on NVVM 20.0.0
//

.version 9.0
.target sm_100
.address_size 64

	// .globl	_Z12reduceGlobalPiS_i
// _ZZ12reduceSharedPiS_iE5sdata has been demoted

.visible .entry _Z12reduceGlobalPiS_i(
	.param .u64 .ptr .align 1 _Z12reduceGlobalPiS_i_param_0,
	.param .u64 .ptr .align 1 _Z12reduceGlobalPiS_i_param_1,
	.param .u32 _Z12reduceGlobalPiS_i_param_2
)
{
	.reg .pred 	%p<2>;
	.reg .b32 	%r<8>;
	.reg .b64 	%rd<7>;

	ld.param.u64 	%rd1, [_Z12reduceGlobalPiS_i_param_0];
	ld.param.u64 	%rd2, [_Z12reduceGlobalPiS_i_param_1];
	ld.param.u32 	%r2, [_Z12reduceGlobalPiS_i_param_2];
	mov.u32 	%r3, %tid.x;
	mov.u32 	%r4, %ctaid.x;
	mov.u32 	%r5, %ntid.x;
	mad.lo.s32 	%r1, %r4, %r5, %r3;
	setp.ge.s32 	%p1, %r1, %r2;
	@%p1 bra 	$L__BB0_2;
	cvta.to.global.u64 	%rd3, %rd1;
	cvta.to.global.u64 	%rd4, %rd2;
	mul.wide.s32 	%rd5, %r1, 4;
	add.s64 	%rd6, %rd3, %rd5;
	ld.global.u32 	%r6, [%rd6];
	atom.global.add.u32 	%r7, [%rd4], %r6;
$L__BB0_2:
	ret;

}
	// .globl	_Z12reduceSharedPiS_i
.visible .entry _Z12reduceSharedPiS_i(
	.param .u64 .ptr .align 1 _Z12reduceSharedPiS_i_param_0,
	.param .u64 .ptr .align 1 _Z12reduceSharedPiS_i_param_1,
	.param .u32 _Z12reduceSharedPiS_i_param_2
)
{
	.reg .pred 	%p<6>;
	.reg .b32 	%r<23>;
	.reg .b64 	%rd<7>;
	// demoted variable
	.shared .align 4 .b8 _ZZ12reduceSharedPiS_iE5sdata[1024];
	ld.param.u64 	%rd1, [_Z12reduceSharedPiS_i_param_0];
	ld.param.u64 	%rd2, [_Z12reduceSharedPiS_i_param_1];
	ld.param.u32 	%r10, [_Z12reduceSharedPiS_i_param_2];
	mov.u32 	%r1, %tid.x;
	mov.u32 	%r11, %ctaid.x;
	mov.u32 	%r22, %ntid.x;
	mad.lo.s32 	%r3, %r11, %r22, %r1;
	setp.ge.s32 	%p1, %r3, %r10;
	mov.b32 	%r21, 0;
	@%p1 bra 	$L__BB1_2;
	cvta.to.global.u64 	%rd3, %rd1;
	mul.wide.s32 	%rd4, %r3, 4;
	add.s64 	%rd5, %rd3, %rd4;
	ld.global.u32 	%r21, [%rd5];
$L__BB1_2:
	shl.b32 	%r12, %r1, 2;
	mov.u32 	%r13, _ZZ12reduceSharedPiS_iE5sdata;
	add.s32 	%r6, %r13, %r12;
	st.shared.u32 	[%r6], %r21;
	bar.sync 	0;
	setp.lt.u32 	%p2, %r22, 2;
	@%p2 bra 	$L__BB1_6;
$L__BB1_3:
	shr.u32 	%r8, %r22, 1;
	setp.ge.u32 	%p3, %r1, %r8;
	@%p3 bra 	$L__BB1_5;
	shl.b32 	%r14, %r8, 2;
	add.s32 	%r15, %r6, %r14;
	ld.shared.u32 	%r16, [%r15];
	ld.shared.u32 	%r17, [%r6];
	add.s32 	%r18, %r17, %r16;
	st.shared.u32 	[%r6], %r18;
$L__BB1_5:
	bar.sync 	0;
	setp.gt.u32 	%p4, %r22, 3;
	mov.u32 	%r22, %r8;
	@%p4 bra 	$L__BB1_3;
$L__BB1_6:
	setp.ne.s32 	%p5, %r1, 0;
	@%p5 bra 	$L__BB1_8;
	ld.shared.u32 	%r19, [_ZZ12reduceSharedPiS_iE5sdata];
	cvta.to.global.u64 	%rd6, %rd2;
	atom.global.add.u32 	%r20, [%rd6], %r19;
$L__BB1_8:
	ret;

}


// ===== COMPILED SASS (sm_100) =====

	.target	sm_100

	.elftype	@"ET_EXEC"


//--------------------- .note.nv.tkinfo           --------------------------
	.section	.note.nv.tkinfo,"",@"SHT_NOTE"
	.sectionflags	@"SHF_NOTE_NV_TKINFO"
	.tkinfo
        /*0018*/ 	.word	0x00000002
        /*0030*/ 	.string	""
        /*0030*/ 	.string	"ptxas"
        /*0030*/ 	.string	"Cuda compilation tools, release 13.0, V13.0.88"
        /*0030*/ 	.string	"Build cuda_13.0.r13.0/compiler.36424714_0"
        /*0030*/ 	.string	"-arch sm_100 -m 64 "



//--------------------- .note.nv.cuinfo           --------------------------
	.section	.note.nv.cuinfo,"",@"SHT_NOTE"
	.sectionflags	@"SHF_NOTE_NV_CUINFO"
        /*0018*/ 	.short	0x0002
        /*001a*/ 	.short	0x0064
        /*001c*/ 	.short	0x0082
	.zero		2


//--------------------- .nv.info                  --------------------------
	.section	.nv.info,"",@"SHT_CUDA_INFO"
	.align	4


	//----- nvinfo : EIATTR_REGCOUNT
	.align		4
        /*0000*/ 	.byte	0x04, 0x2f
        /*0002*/ 	.short	(.L_1 - .L_0)
	.align		4
.L_0:
        /*0004*/ 	.word	index@(_Z12reduceGlobalPiS_i)
        /*0008*/ 	.word	0x0000000a


	//----- nvinfo : EIATTR_FRAME_SIZE
	.align		4
.L_1:
        /*000c*/ 	.byte	0x04, 0x11
        /*000e*/ 	.short	(.L_3 - .L_2)
	.align		4
.L_2:
        /*0010*/ 	.word	index@(_Z12reduceGlobalPiS_i)
        /*0014*/ 	.word	0x00000000


	//----- nvinfo : EIATTR_REGCOUNT
	.align		4
.L_3:
        /*0018*/ 	.byte	0x04, 0x2f
        /*001a*/ 	.short	(.L_5 - .L_4)
	.align		4
.L_4:
        /*001c*/ 	.word	index@(_Z12reduceSharedPiS_i)
        /*0020*/ 	.word	0x0000000a


	//----- nvinfo : EIATTR_FRAME_SIZE
	.align		4
.L_5:
        /*0024*/ 	.byte	0x04, 0x11
        /*0026*/ 	.short	(.L_7 - .L_6)
	.align		4
.L_6:
        /*0028*/ 	.word	index@(_Z12reduceSharedPiS_i)
        /*002c*/ 	.word	0x00000000


	//----- nvinfo : EIATTR_MIN_STACK_SIZE
	.align		4
.L_7:
        /*0030*/ 	.byte	0x04, 0x12
        /*0032*/ 	.short	(.L_9 - .L_8)
	.align		4
.L_8:
        /*0034*/ 	.word	index@(_Z12reduceSharedPiS_i)
        /*0038*/ 	.word	0x00000000


	//----- nvinfo : EIATTR_MIN_STACK_SIZE
	.align		4
.L_9:
        /*003c*/ 	.byte	0x04, 0x12
        /*003e*/ 	.short	(.L_11 - .L_10)
	.align		4
.L_10:
        /*0040*/ 	.word	index@(_Z12reduceGlobalPiS_i)
        /*0044*/ 	.word	0x00000000
.L_11:


//--------------------- .nv.compat                --------------------------
	.section	.nv.compat,"",@"SHT_CUDA_COMPAT_INFO"
	.align	4
        /*0000*/ 	.byte	0x02, 0x09, 0x00, 0x00, 0x02, 0x02, 0x01, 0x00, 0x02, 0x05, 0x05, 0x00, 0x03, 0x07, 0x01, 0x01
        /*0010*/ 	.byte	0x02, 0x03, 0x00, 0x00, 0x02, 0x06, 0x01, 0x00, 0x04, 0x0b, 0x08, 0x00, 0x09, 0x00, 0x00, 0x00
        /*0020*/ 	.byte	0x00, 0x00, 0x00, 0x00


//--------------------- .nv.info._Z12reduceSharedPiS_i --------------------------
	.section	.nv.info._Z12reduceSharedPiS_i,"",@"SHT_CUDA_INFO"
	.sectionflags	@""
	.align	4


	//----- nvinfo : EIATTR_CUDA_API_VERSION
	.align		4
        /*0000*/ 	.byte	0x04, 0x37
        /*0002*/ 	.short	(.L_13 - .L_12)
.L_12:
        /*0004*/ 	.word	0x00000082


	//----- nvinfo : EIATTR_KPARAM_INFO
	.align		4
.L_13:
        /*0008*/ 	.byte	0x04, 0x17
        /*000a*/ 	.short	(.L_15 - .L_14)
.L_14:
        /*000c*/ 	.word	0x00000000
        /*0010*/ 	.short	0x0002
        /*0012*/ 	.short	0x0010
        /*0014*/ 	.byte	0x00, 0xf0, 0x11, 0x00


	//----- nvinfo : EIATTR_KPARAM_INFO
	.align		4
.L_15:
        /*0018*/ 	.byte	0x04, 0x17
        /*001a*/ 	.short	(.L_17 - .L_16)
.L_16:
        /*001c*/ 	.word	0x00000000
        /*0020*/ 	.short	0x0001
        /*0022*/ 	.short	0x0008
        /*0024*/ 	.byte	0x00, 0xf5, 0x21, 0x00


	//----- nvinfo : EIATTR_KPARAM_INFO
	.align		4
.L_17:
        /*0028*/ 	.byte	0x04, 0x17
        /*002a*/ 	.short	(.L_19 - .L_18)
.L_18:
        /*002c*/ 	.word	0x00000000
        /*0030*/ 	.short	0x0000
        /*0032*/ 	.short	0x0000
        /*0034*/ 	.byte	0x00, 0xf5, 0x21, 0x00


	//----- nvinfo : EIATTR_SPARSE_MMA_MASK
	.align		4
.L_19:
        /*0038*/ 	.byte	0x03, 0x50
        /*003a*/ 	.short	0x0000


	//----- nvinfo : EIATTR_MAXREG_COUNT
	.align		4
        /*003c*/ 	.byte	0x03, 0x1b
        /*003e*/ 	.short	0x00ff


	//----- nvinfo : EIATTR_NUM_BARRIERS
	.align		4
        /*0040*/ 	.byte	0x02, 0x4c
        /*0042*/ 	.byte	0x01
	.zero		1


	//----- nvinfo : EIATTR_MERCURY_ISA_VERSION
	.align		4
        /*0044*/ 	.byte	0x03, 0x5f
        /*0046*/ 	.short	0x0101


	//----- nvinfo : EIATTR_VRC_CTA_INIT_COUNT
	.align		4
        /*0048*/ 	.byte	0x02, 0x4a
	.zero		1
	.zero		1


	//----- nvinfo : EIATTR_EXIT_INSTR_OFFSETS
	.align		4
        /*004c*/ 	.byte	0x04, 0x1c
        /*004e*/ 	.short	(.L_21 - .L_20)


	//   ....[0]....
.L_20:
        /*0050*/ 	.word	0x00000200


	//   ....[1]....
        /*0054*/ 	.word	0x00000270


	//----- nvinfo : EIATTR_CBANK_PARAM_SIZE
	.align		4
.L_21:
        /*0058*/ 	.byte	0x03, 0x19
        /*005a*/ 	.short	0x0014


	//----- nvinfo : EIATTR_PARAM_CBANK
	.align		4
        /*005c*/ 	.byte	0x04, 0x0a
        /*005e*/ 	.short	(.L_23 - .L_22)
	.align		4
.L_22:
        /*0060*/ 	.word	index@(.nv.constant0._Z12reduceSharedPiS_i)
        /*0064*/ 	.short	0x0380
        /*0066*/ 	.short	0x0014


	//----- nvinfo : EIATTR_SW_WAR
	.align		4
.L_23:
        /*0068*/ 	.byte	0x04, 0x36
        /*006a*/ 	.short	(.L_25 - .L_24)
.L_24:
        /*006c*/ 	.word	0x00000008
.L_25:


//--------------------- .nv.info._Z12reduceGlobalPiS_i --------------------------
	.section	.nv.info._Z12reduceGlobalPiS_i,"",@"SHT_CUDA_INFO"
	.sectionflags	@""
	.align	4


	//----- nvinfo : EIATTR_CUDA_API_VERSION
	.align		4
        /*0000*/ 	.byte	0x04, 0x37
        /*0002*/ 	.short	(.L_27 - .L_26)
.L_26:
        /*0004*/ 	.word	0x00000082


	//----- nvinfo : EIATTR_KPARAM_INFO
	.align		4
.L_27:
        /*0008*/ 	.byte	0x04, 0x17
        /*000a*/ 	.short	(.L_29 - .L_28)
.L_28:
        /*000c*/ 	.word	0x00000000
        /*0010*/ 	.short	0x0002
        /*0012*/ 	.short	0x0010
        /*0014*/ 	.byte	0x00, 0xf0, 0x11, 0x00


	//----- nvinfo : EIATTR_KPARAM_INFO
	.align		4
.L_29:
        /*0018*/ 	.byte	0x04, 0x17
        /*001a*/ 	.short	(.L_31 - .L_30)
.L_30:
        /*001c*/ 	.word	0x00000000
        /*0020*/ 	.short	0x0001
        /*0022*/ 	.short	0x0008
        /*0024*/ 	.byte	0x00, 0xf5, 0x21, 0x00


	//----- nvinfo : EIATTR_KPARAM_INFO
	.align		4
.L_31:
        /*0028*/ 	.byte	0x04, 0x17
        /*002a*/ 	.short	(.L_33 - .L_32)
.L_32:
        /*002c*/ 	.word	0x00000000
        /*0030*/ 	.short	0x0000
        /*0032*/ 	.short	0x0000
        /*0034*/ 	.byte	0x00, 0xf5, 0x21, 0x00


	//----- nvinfo : EIATTR_SPARSE_MMA_MASK
	.align		4
.L_33:
        /*0038*/ 	.byte	0x03, 0x50
        /*003a*/ 	.short	0x0000


	//----- nvinfo : EIATTR_MAXREG_COUNT
	.align		4
        /*003c*/ 	.byte	0x03, 0x1b
        /*003e*/ 	.short	0x00ff


	//----- nvinfo : EIATTR_MERCURY_ISA_VERSION
	.align		4
        /*0040*/ 	.byte	0x03, 0x5f
        /*0042*/ 	.short	0x0101


	//----- nvinfo : EIATTR_INT_WARP_WIDE_INSTR_OFFSETS
	.align		4
        /*0044*/ 	.byte	0x04, 0x31
        /*0046*/ 	.short	(.L_35 - .L_34)


	//   ....[0]....
.L_34:
        /*0048*/ 	.word	0x000000d0


	//   ....[1]....
        /*004c*/ 	.word	0x00000110


	//----- nvinfo : EIATTR_VRC_CTA_INIT_COUNT
	.align		4
.L_35:
        /*0050*/ 	.byte	0x02, 0x4a
	.zero		1
	.zero		1


	//----- nvinfo : EIATTR_EXIT_INSTR_OFFSETS
	.align		4
        /*0054*/ 	.byte	0x04, 0x1c
        /*0056*/ 	.short	(.L_37 - .L_36)


	//   ....[0]....
.L_36:
        /*0058*/ 	.word	0x00000070


	//   ....[1]....
        /*005c*/ 	.word	0x00000140


	//----- nvinfo : EIATTR_CBANK_PARAM_SIZE
	.align		4
.L_37:
        /*0060*/ 	.byte	0x03, 0x19
        /*0062*/ 	.short	0x0014


	//----- nvinfo : EIATTR_PARAM_CBANK
	.align		4
        /*0064*/ 	.byte	0x04, 0x0a
        /*0066*/ 	.short	(.L_39 - .L_38)
	.align		4
.L_38:
        /*0068*/ 	.word	index@(.nv.constant0._Z12reduceGlobalPiS_i)
        /*006c*/ 	.short	0x0380
        /*006e*/ 	.short	0x0014


	//----- nvinfo : EIATTR_SW_WAR
	.align		4
.L_39:
        /*0070*/ 	.byte	0x04, 0x36
        /*0072*/ 	.short	(.L_41 - .L_40)
.L_40:
        /*0074*/ 	.word	0x00000008
.L_41:


//--------------------- .nv.callgraph             --------------------------
	.section	.nv.callgraph,"",@"SHT_CUDA_CALLGRAPH"
	.align	4
	.sectionentsize	8
	.align		4
        /*0000*/ 	.word	0x00000000
	.align		4
        /*0004*/ 	.word	0xffffffff
	.align		4
        /*0008*/ 	.word	0x00000000
	.align		4
        /*000c*/ 	.word	0xfffffffe
	.align		4
        /*0010*/ 	.word	0x00000000
	.align		4
        /*0014*/ 	.word	0xfffffffd
	.align		4
        /*0018*/ 	.word	0x00000000
	.align		4
        /*001c*/ 	.word	0xfffffffc


//--------------------- .text._Z12reduceSharedPiS_i --------------------------
	.section	.text._Z12reduceSharedPiS_i,"ax",@progbits
	.align	128
        .global         _Z12reduceSharedPiS_i
        .type           _Z12reduceSharedPiS_i,@function
        .size           _Z12reduceSharedPiS_i,(.L_x_4 - _Z12reduceSharedPiS_i)
        .other          _Z12reduceSharedPiS_i,@"STO_CUDA_ENTRY STV_DEFAULT"
_Z12reduceSharedPiS_i:
.text._Z12reduceSharedPiS_i:
[----:B------:R-:W-:Y:S01]  /*0000*/  LDC R1, c[0x0][0x37c] ;  /* 0x0000df00ff017b82 */ /* 0x000fe20000000800 */
[----:B------:R-:W0:Y:S07]  /*0010*/  S2R R7, SR_TID.X ;  /* 0x0000000000077919 */ /* 0x000e2e0000002100 */
[----:B------:R-:W0:Y:S01]  /*0020*/  S2UR UR4, SR_CTAID.X ;  /* 0x00000000000479c3 */ /* 0x000e220000002500 */
[----:B------:R-:W1:Y:S01]  /*0030*/  LDCU UR5, c[0x0][0x390] ;  /* 0x00007200ff0577ac */ /* 0x000e620008000800 */
[----:B------:R-:W-:Y:S01]  /*0040*/  IMAD.MOV.U32 R4, RZ, RZ, RZ ;  /* 0x000000ffff047224 */ /* 0x000fe200078e00ff */
[----:B------:R-:W2:Y:S05]  /*0050*/  LDCU.64 UR6, c[0x0][0x358] ;  /* 0x00006b00ff0677ac */ /* 0x000eaa0008000a00 */
[----:B------:R-:W0:Y:S02]  /*0060*/  LDC R0, c[0x0][0x360] ;  /* 0x0000d800ff007b82 */ /* 0x000e240000000800 */
[----:B0-----:R-:W-:-:S05]  /*0070*/  IMAD R5, R0, UR4, R7 ;  /* 0x0000000400057c24 */ /* 0x001fca000f8e0207 */
[----:B-1----:R-:W-:-:S13]  /*0080*/  ISETP.GE.AND P0, PT, R5, UR5, PT ;  /* 0x0000000505007c0c */ /* 0x002fda000bf06270 */
[----:B------:R-:W0:Y:S02]  /*0090*/  @!P0 LDC.64 R2, c[0x0][0x380] ;  /* 0x0000e000ff028b82 */ /* 0x000e240000000a00 */
[----:B0-----:R-:W-:-:S05]  /*00a0*/  @!P0 IMAD.WIDE R2, R5, 0x4, R2 ;  /* 0x0000000405028825 */ /* 0x001fca00078e0202 */
[----:B--2---:R-:W2:Y:S01]  /*00b0*/  @!P0 LDG.E R4, desc[UR6][R2.64] ;  /* 0x0000000602048981 */ /* 0x004ea2000c1e1900 */
[----:B------:R-:W0:Y:S01]  /*00c0*/  S2UR UR5, SR_CgaCtaId ;  /* 0x00000000000579c3 */ /* 0x000e220000008800 */
[----:B------:R-:W-:Y:S01]  /*00d0*/  UMOV UR4, 0x400 ;  /* 0x0000040000047882 */ /* 0x000fe20000000000 */
[----:B------:R-:W-:Y:S02]  /*00e0*/  ISETP.GE.U32.AND P1, PT, R0, 0x2, PT ;  /* 0x000000020000780c */ /* 0x000fe40003f26070 */
[----:B------:R-:W-:Y:S01]  /*00f0*/  ISETP.NE.AND P0, PT, R7, RZ, PT ;  /* 0x000000ff0700720c */ /* 0x000fe20003f05270 */
[----:B0-----:R-:W-:-:S06]  /*0100*/  ULEA UR4, UR5, UR4, 0x18 ;  /* 0x0000000405047291 */ /* 0x001fcc000f8ec0ff */
[----:B------:R-:W-:-:S05]  /*0110*/  LEA R5, R7, UR4, 0x2 ;  /* 0x0000000407057c11 */ /* 0x000fca000f8e10ff */
[----:B--2---:R0:W-:Y:S01]  /*0120*/  STS [R5], R4 ;  /* 0x0000000405007388 */ /* 0x0041e20000000800 */
[----:B------:R-:W-:Y:S06]  /*0130*/  BAR.SYNC.DEFER_BLOCKING 0x0 ;  /* 0x0000000000007b1d */ /* 0x000fec0000010000 */
[----:B------:R-:W-:Y:S05]  /*0140*/  @!P1 BRA `(.L_x_0) ;  /* 0x00000000002c9947 */ /* 0x000fea0003800000 */
.L_x_1:
[----:B------:R-:W-:-:S04]  /*0150*/  SHF.R.U32.HI R6, RZ, 0x1, R0 ;  /* 0x00000001ff067819 */ /* 0x000fc80000011600 */
[----:B------:R-:W-:-:S13]  /*0160*/  ISETP.GE.U32.AND P1, PT, R7, R6, PT ;  /* 0x000000060700720c */ /* 0x000fda0003f26070 */
[----:B------:R-:W-:Y:S01]  /*0170*/  @!P1 IMAD R2, R6, 0x4, R5 ;  /* 0x0000000406029824 */ /* 0x000fe200078e0205 */
[----:B------:R-:W-:Y:S05]  /*0180*/  @!P1 LDS R3, [R5] ;  /* 0x0000000005039984 */ /* 0x000fea0000000800 */
[----:B------:R-:W0:Y:S02]  /*0190*/  @!P1 LDS R2, [R2] ;  /* 0x0000000002029984 */ /* 0x000e240000000800 */
[----:B0-----:R-:W-:-:S05]  /*01a0*/  @!P1 IMAD.IADD R4, R2, 0x1, R3 ;  /* 0x0000000102049824 */ /* 0x001fca00078e0203 */
[----:B------:R1:W-:Y:S01]  /*01b0*/  @!P1 STS [R5], R4 ;  /* 0x0000000405009388 */ /* 0x0003e20000000800 */
[----:B------:R-:W-:Y:S01]  /*01c0*/  BAR.SYNC.DEFER_BLOCKING 0x0 ;  /* 0x0000000000007b1d */ /* 0x000fe20000010000 */
[----:B------:R-:W-:Y:S01]  /*01d0*/  ISETP.GT.U32.AND P1, PT, R0, 0x3, PT ;  /* 0x000000030000780c */ /* 0x000fe20003f24070 */
[----:B------:R-:W-:-:S12]  /*01e0*/  IMAD.MOV.U32 R0, RZ, RZ, R6 ;  /* 0x000000ffff007224 */ /* 0x000fd800078e0006 */
[----:B-1----:R-:W-:Y:S05]  /*01f0*/  @P1 BRA `(.L_x_1) ;  /* 0xfffffffc00d41947 */ /* 0x002fea000383ffff */
.L_x_0:
[----:B------:R-:W-:Y:S05]  /*0200*/  @P0 EXIT ;  /* 0x000000000000094d */ /* 0x000fea0003800000 */
[----:B------:R-:W1:Y:S01]  /*0210*/  S2UR UR5, SR_CgaCtaId ;  /* 0x00000000000579c3 */ /* 0x000e620000008800 */
[----:B------:R-:W-:-:S07]  /*0220*/  UMOV UR4, 0x400 ;  /* 0x0000040000047882 */ /* 0x000fce0000000000 */
[----:B------:R-:W2:Y:S01]  /*0230*/  LDC.64 R2, c[0x0][0x388] ;  /* 0x0000e200ff027b82 */ /* 0x000ea20000000a00 */
[----:B-1----:R-:W-:-:S09]  /*0240*/  ULEA UR4, UR5, UR4, 0x18 ;  /* 0x0000000405047291 */ /* 0x002fd2000f8ec0ff */
[----:B0-----:R-:W2:Y:S04]  /*0250*/  LDS R5, [UR4] ;  /* 0x00000004ff057984 */ /* 0x001ea80008000800 */
[----:B--2---:R-:W-:Y:S01]  /*0260*/  REDG.E.ADD.STRONG.GPU desc[UR6][R2.64], R5 ;  /* 0x000000050200798e */ /* 0x004fe2000c12e106 */
[----:B------:R-:W-:Y:S05]  /*0270*/  EXIT ;  /* 0x000000000000794d */ /* 0x000fea0003800000 */
.L_x_2:
[----:B------:R-:W-:-:S00]  /*0280*/  BRA `(.L_x_2) ;  /* 0xfffffffc00fc7947 */ /* 0x000fc0000383ffff */
[----:B------:R-:W-:-:S00]  /*0290*/  NOP ;  /* 0x0000000000007918 */ /* 0x000fc00000000000 */
        /* <DEDUP_REMOVED lines=14> */
.L_x_4:


//--------------------- .text._Z12reduceGlobalPiS_i --------------------------
	.section	.text._Z12reduceGlobalPiS_i,"ax",@progbits
	.align	128
        .global         _Z12reduceGlobalPiS_i
        .type           _Z12reduceGlobalPiS_i,@function
        .size           _Z12reduceGlobalPiS_i,(.L_x_5 - _Z12reduceGlobalPiS_i)
        .other          _Z12reduceGlobalPiS_i,@"STO_CUDA_ENTRY STV_DEFAULT"
_Z12reduceGlobalPiS_i:
.text._Z12reduceGlobalPiS_i:
[----:B------:R-:W-:Y:S01]  /*0000*/  LDC R1, c[0x0][0x37c] ;  /* 0x0000df00ff017b82 */ /* 0x000fe20000000800 */
[----:B------:R-:W0:Y:S07]  /*0010*/  S2R R5, SR_TID.X ;  /* 0x0000000000057919 */ /* 0x000e2e0000002100 */
[----:B------:R-:W0:Y:S01]  /*0020*/  S2UR UR4, SR_CTAID.X ;  /* 0x00000000000479c3 */ /* 0x000e220000002500 */
[----:B------:R-:W1:Y:S07]  /*0030*/  LDCU UR5, c[0x0][0x390] ;  /* 0x00007200ff0577ac */ /* 0x000e6e0008000800 */
[----:B------:R-:W0:Y:S02]  /*0040*/  LDC R0, c[0x0][0x360] ;  /* 0x0000d800ff007b82 */ /* 0x000e240000000800 */
[----:B0-----:R-:W-:-:S05]  /*0050*/  IMAD R5, R0, UR4, R5 ;  /* 0x0000000400057c24 */ /* 0x001fca000f8e0205 */
[----:B-1----:R-:W-:-:S13]  /*0060*/  ISETP.GE.AND P0, PT, R5, UR5, PT ;  /* 0x0000000505007c0c */ /* 0x002fda000bf06270 */
[----:B------:R-:W-:Y:S05]  /*0070*/  @P0 EXIT ;  /* 0x000000000000094d */ /* 0x000fea0003800000 */
[----:B------:R-:W0:Y:S01]  /*0080*/  LDC.64 R2, c[0x0][0x380] ;  /* 0x0000e000ff027b82 */ /* 0x000e220000000a00 */
[----:B------:R-:W1:Y:S01]  /*0090*/  LDCU.64 UR6, c[0x0][0x358] ;  /* 0x00006b00ff0677ac */ /* 0x000e620008000a00 */
[----:B0-----:R-:W-:-:S06]  /*00a0*/  IMAD.WIDE R2, R5, 0x4, R2 ;  /* 0x0000000405027825 */ /* 0x001fcc00078e0202 */
[----:B-1----:R-:W2:Y:S01]  /*00b0*/  LDG.E R2, desc[UR6][R2.64] ;  /* 0x0000000602027981 */ /* 0x002ea2000c1e1900 */
[----:B------:R-:W0:Y:S01]  /*00c0*/  LDC.64 R4, c[0x0][0x388] ;  /* 0x0000e200ff047b82 */ /* 0x000e220000000a00 */
[----:B------:R-:W-:Y:S01]  /*00d0*/  VOTEU.ANY UR4, UPT, PT ;  /* 0x0000000000047886 */ /* 0x000fe200038e0100 */
[----:B------:R-:W1:Y:S01]  /*00e0*/  S2R R0, SR_LANEID ;  /* 0x0000000000007919 */ /* 0x000e620000000000 */
[----:B------:R-:W-:-:S06]  /*00f0*/  UFLO.U32 UR4, UR4 ;  /* 0x00000004000472bd */ /* 0x000fcc00080e0000 */
[----:B-1----:R-:W-:Y:S01]  /*0100*/  ISETP.EQ.U32.AND P0, PT, R0, UR4, PT ;  /* 0x0000000400007c0c */ /* 0x002fe2000bf02070 */
[----:B--2---:R-:W1:Y:S02]  /*0110*/  REDUX.SUM UR5, R2 ;  /* 0x00000000020573c4 */ /* 0x004e64000000c000 */
[----:B-1----:R-:W-:-:S10]  /*0120*/  MOV R7, UR5 ;  /* 0x0000000500077c02 */ /* 0x002fd40008000f00 */
[----:B0-----:R-:W-:Y:S01]  /*0130*/  @P0 REDG.E.ADD.STRONG.GPU desc[UR6][R4.64], R7 ;  /* 0x000000070400098e */ /* 0x001fe2000c12e106 */
[----:B------:R-:W-:Y:S05]  /*0140*/  EXIT ;  /* 0x000000000000794d */ /* 0x000fea0003800000 */
.L_x_3:
        /* <DEDUP_REMOVED lines=11> */
.L_x_5:


//--------------------- .nv.shared._Z12reduceSharedPiS_i --------------------------
	.section	.nv.shared._Z12reduceSharedPiS_i,"aw",@nobits
	.sectionflags	@""
	.align	4
.nv.shared._Z12reduceSharedPiS_i:
	.zero		2048


//--------------------- .nv.shared.reserved.0     --------------------------
	.section	.nv.shared.reserved.0,"aw",@nobits
	.weak		__nv_reservedSMEM_offset_0_alias
	.size		__nv_reservedSMEM_offset_0_alias, 0, 64
	.other		__nv_reservedSMEM_offset_0_alias,@"STO_CUDA_RESERVED_SHARED STV_DEFAULT"
__nv_reservedSMEM_offset_0_alias:
	.zero		0
	.zero		64


//--------------------- .nv.constant0._Z12reduceSharedPiS_i --------------------------
	.section	.nv.constant0._Z12reduceSharedPiS_i,"a",@progbits
	.sectionflags	@""
	.align	4
.nv.constant0._Z12reduceSharedPiS_i:
	.zero		916


//--------------------- .nv.constant0._Z12reduceGlobalPiS_i --------------------------
	.section	.nv.constant0._Z12reduceGlobalPiS_i,"a",@progbits
	.sectionflags	@""
	.align	4
.nv.constant0._Z12reduceGlobalPiS_i:
	.zero		916


//--------------------- SYMBOLS --------------------------

	.type		.nv.reservedSmem.offset0,@object
	.size		.nv.reservedSmem.offset0,0x4
	.type		.nv.reservedSmem.cap,@object
	.size		.nv.reservedSmem.cap,0x4
